//
// Generated by NVIDIA NVVM Compiler
//
// Compiler Build ID: CL-36424714
// Cuda compilation tools, release 13.0, V13.0.88
// Based on NVVM 20.0.0
//

.version 9.0
.target sm_100
.address_size 64

	// .globl	_Z4multPfS_S_

.visible .entry _Z4multPfS_S_(
	.param .u64 .ptr .align 1 _Z4multPfS_S__param_0,
	.param .u64 .ptr .align 1 _Z4multPfS_S__param_1,
	.param .u64 .ptr .align 1 _Z4multPfS_S__param_2
)
{
	.reg .pred 	%p<3>;
	.reg .b32 	%r<32>;
	.reg .b32 	%f<52>;
	.reg .b64 	%rd<53>;

	mov.u32 	%r6, %tid.x;
	mov.u32 	%r7, %ctaid.x;
	mov.u32 	%r8, %ntid.x;
	mad.lo.s32 	%r1, %r7, %r8, %r6;
	mov.u32 	%r9, %tid.y;
	mov.u32 	%r10, %ctaid.y;
	mov.u32 	%r11, %ntid.y;
	mad.lo.s32 	%r12, %r10, %r11, %r9;
	max.u32 	%r13, %r1, %r12;
	setp.gt.u32 	%p1, %r13, 1023;
	@%p1 bra 	$L__BB0_4;
	ld.param.u64 	%rd49, [_Z4multPfS_S__param_1];
	ld.param.u64 	%rd48, [_Z4multPfS_S__param_0];
	shl.b32 	%r3, %r1, 10;
	add.s32 	%r15, %r12, 2048;
	mul.wide.u32 	%rd1, %r15, 4;
	add.s32 	%r16, %r12, 3072;
	mul.wide.u32 	%rd2, %r16, 4;
	add.s32 	%r17, %r12, 4096;
	mul.wide.u32 	%rd3, %r17, 4;
	add.s32 	%r18, %r12, 5120;
	mul.wide.u32 	%rd4, %r18, 4;
	add.s32 	%r19, %r12, 6144;
	mul.wide.u32 	%rd5, %r19, 4;
	add.s32 	%r20, %r12, 7168;
	mul.wide.u32 	%rd6, %r20, 4;
	add.s32 	%r21, %r12, 10240;
	mul.wide.u32 	%rd7, %r21, 4;
	add.s32 	%r22, %r12, 11264;
	mul.wide.u32 	%rd8, %r22, 4;
	add.s32 	%r23, %r12, 12288;
	mul.wide.u32 	%rd9, %r23, 4;
	add.s32 	%r24, %r12, 13312;
	mul.wide.u32 	%rd10, %r24, 4;
	add.s32 	%r25, %r12, 14336;
	mul.wide.u32 	%rd11, %r25, 4;
	mul.wide.u32 	%rd21, %r3, 4;
	cvta.to.global.u64 	%rd22, %rd48;
	add.s64 	%rd23, %rd21, %rd22;
	add.s64 	%rd51, %rd23, 32;
	cvta.to.global.u64 	%rd52, %rd49;
	mov.f32 	%f51, 0f00000000;
	mov.b32 	%r31, 0;
	add.s32 	%r26, %r12, 1024;
	add.s32 	%r27, %r12, 8192;
$L__BB0_2:
	ld.global.f32 	%f4, [%rd51+-32];
	mul.wide.u32 	%rd24, %r12, 4;
	add.s64 	%rd25, %rd52, %rd24;
	ld.global.f32 	%f5, [%rd25];
	fma.rn.f32 	%f6, %f4, %f5, %f51;
	ld.global.f32 	%f7, [%rd51+-28];
	mul.wide.u32 	%rd26, %r26, 4;
	add.s64 	%rd27, %rd52, %rd26;
	ld.global.f32 	%f8, [%rd27];
	fma.rn.f32 	%f9, %f7, %f8, %f6;
	ld.global.f32 	%f10, [%rd51+-24];
	add.s64 	%rd28, %rd52, %rd1;
	ld.global.f32 	%f11, [%rd28];
	fma.rn.f32 	%f12, %f10, %f11, %f9;
	ld.global.f32 	%f13, [%rd51+-20];
	add.s64 	%rd29, %rd52, %rd2;
	ld.global.f32 	%f14, [%rd29];
	fma.rn.f32 	%f15, %f13, %f14, %f12;
	ld.global.f32 	%f16, [%rd51+-16];
	add.s64 	%rd30, %rd52, %rd3;
	ld.global.f32 	%f17, [%rd30];
	fma.rn.f32 	%f18, %f16, %f17, %f15;
	ld.global.f32 	%f19, [%rd51+-12];
	add.s64 	%rd31, %rd52, %rd4;
	ld.global.f32 	%f20, [%rd31];
	fma.rn.f32 	%f21, %f19, %f20, %f18;
	ld.global.f32 	%f22, [%rd51+-8];
	add.s64 	%rd32, %rd52, %rd5;
	ld.global.f32 	%f23, [%rd32];
	fma.rn.f32 	%f24, %f22, %f23, %f21;
	ld.global.f32 	%f25, [%rd51+-4];
	add.s64 	%rd33, %rd52, %rd6;
	ld.global.f32 	%f26, [%rd33];
	fma.rn.f32 	%f27, %f25, %f26, %f24;
	ld.global.f32 	%f28, [%rd51];
	mul.wide.u32 	%rd34, %r27, 4;
	add.s64 	%rd35, %rd52, %rd34;
	ld.global.f32 	%f29, [%rd35];
	fma.rn.f32 	%f30, %f28, %f29, %f27;
	ld.global.f32 	%f31, [%rd51+4];
	add.s32 	%r28, %r12, 9216;
	mul.wide.u32 	%rd36, %r28, 4;
	add.s64 	%rd37, %rd52, %rd36;
	ld.global.f32 	%f32, [%rd37];
	fma.rn.f32 	%f33, %f31, %f32, %f30;
	ld.global.f32 	%f34, [%rd51+8];
	add.s64 	%rd38, %rd52, %rd7;
	ld.global.f32 	%f35, [%rd38];
	fma.rn.f32 	%f36, %f34, %f35, %f33;
	ld.global.f32 	%f37, [%rd51+12];
	add.s64 	%rd39, %rd52, %rd8;
	ld.global.f32 	%f38, [%rd39];
	fma.rn.f32 	%f39, %f37, %f38, %f36;
	ld.global.f32 	%f40, [%rd51+16];
	add.s64 	%rd40, %rd52, %rd9;
	ld.global.f32 	%f41, [%rd40];
	fma.rn.f32 	%f42, %f40, %f41, %f39;
	ld.global.f32 	%f43, [%rd51+20];
	add.s64 	%rd41, %rd52, %rd10;
	ld.global.f32 	%f44, [%rd41];
	fma.rn.f32 	%f45, %f43, %f44, %f42;
	ld.global.f32 	%f46, [%rd51+24];
	add.s64 	%rd42, %rd52, %rd11;
	ld.global.f32 	%f47, [%rd42];
	fma.rn.f32 	%f48, %f46, %f47, %f45;
	ld.global.f32 	%f49, [%rd51+28];
	add.s32 	%r29, %r12, 15360;
	mul.wide.u32 	%rd43, %r29, 4;
	add.s64 	%rd44, %rd52, %rd43;
	ld.global.f32 	%f50, [%rd44];
	fma.rn.f32 	%f51, %f49, %f50, %f48;
	add.s32 	%r31, %r31, 16;
	add.s64 	%rd52, %rd52, 65536;
	add.s64 	%rd51, %rd51, 64;
	setp.ne.s32 	%p2, %r31, 1024;
	@%p2 bra 	$L__BB0_2;
	ld.param.u64 	%rd50, [_Z4multPfS_S__param_2];
	add.s32 	%r30, %r3, %r12;
	cvta.to.global.u64 	%rd45, %rd50;
	mul.wide.u32 	%rd46, %r30, 4;
	add.s64 	%rd47, %rd45, %rd46;
	st.global.f32 	[%rd47], %f51;
$L__BB0_4:
	ret;

}


// ===== COMPILED SASS (sm_100) =====

	.target	sm_100

	.elftype	@"ET_EXEC"


//--------------------- .note.nv.tkinfo           --------------------------
	.section	.note.nv.tkinfo,"",@"SHT_NOTE"
	.sectionflags	@"SHF_NOTE_NV_TKINFO"
	.tkinfo
        /*0018*/ 	.word	0x00000002
        /*0030*/ 	.string	""
        /*0030*/ 	.string	"ptxas"
        /*0030*/ 	.string	"Cuda compilation tools, release 13.0, V13.0.88"
        /*0030*/ 	.string	"Build cuda_13.0.r13.0/compiler.36424714_0"
        /*0030*/ 	.string	"-arch sm_100 -m 64 "



//--------------------- .note.nv.cuinfo           --------------------------
	.section	.note.nv.cuinfo,"",@"SHT_NOTE"
	.sectionflags	@"SHF_NOTE_NV_CUINFO"
        /*0018*/ 	.short	0x0002
        /*001a*/ 	.short	0x0064
        /*001c*/ 	.short	0x0082
	.zero		2


//--------------------- .nv.info                  --------------------------
	.section	.nv.info,"",@"SHT_CUDA_INFO"
	.align	4


	//----- nvinfo : EIATTR_REGCOUNT
	.align		4
        /*0000*/ 	.byte	0x04, 0x2f
        /*0002*/ 	.short	(.L_1 - .L_0)
	.align		4
.L_0:
        /*0004*/ 	.word	index@(_Z4multPfS_S_)
        /*0008*/ 	.word	0x00000020


	//----- nvinfo : EIATTR_FRAME_SIZE
	.align		4
.L_1:
        /*000c*/ 	.byte	0x04, 0x11
        /*000e*/ 	.short	(.L_3 - .L_2)
	.align		4
.L_2:
        /*0010*/ 	.word	index@(_Z4multPfS_S_)
        /*0014*/ 	.word	0x00000000


	//----- nvinfo : EIATTR_MIN_STACK_SIZE
	.align		4
.L_3:
        /*0018*/ 	.byte	0x04, 0x12
        /*001a*/ 	.short	(.L_5 - .L_4)
	.align		4
.L_4:
        /*001c*/ 	.word	index@(_Z4multPfS_S_)
        /*0020*/ 	.word	0x00000000
.L_5:


//--------------------- .nv.compat                --------------------------
	.section	.nv.compat,"",@"SHT_CUDA_COMPAT_INFO"
	.align	4
        /*0000*/ 	.byte	0x02, 0x09, 0x00, 0x00, 0x02, 0x02, 0x01, 0x00, 0x02, 0x05, 0x05, 0x00, 0x03, 0x07, 0x01, 0x01
        /*0010*/ 	.byte	0x02, 0x03, 0x00, 0x00, 0x02, 0x06, 0x01, 0x00, 0x04, 0x0b, 0x08, 0x00, 0x09, 0x00, 0x00, 0x00
        /*0020*/ 	.byte	0x00, 0x00, 0x00, 0x00


//--------------------- .nv.info._Z4multPfS_S_    --------------------------
	.section	.nv.info._Z4multPfS_S_,"",@"SHT_CUDA_INFO"
	.sectionflags	@""
	.align	4


	//----- nvinfo : EIATTR_CUDA_API_VERSION
	.align		4
        /*0000*/ 	.byte	0x04, 0x37
        /*0002*/ 	.short	(.L_7 - .L_6)
.L_6:
        /*0004*/ 	.word	0x00000082


	//----- nvinfo : EIATTR_KPARAM_INFO
	.align		4
.L_7:
        /*0008*/ 	.byte	0x04, 0x17
        /*000a*/ 	.short	(.L_9 - .L_8)
.L_8:
        /*000c*/ 	.word	0x00000000
        /*0010*/ 	.short	0x0002
        /*0012*/ 	.short	0x0010
        /*0014*/ 	.byte	0x00, 0xf5, 0x21, 0x00


	//----- nvinfo : EIATTR_KPARAM_INFO
	.align		4
.L_9:
        /*0018*/ 	.byte	0x04, 0x17
        /*001a*/ 	.short	(.L_11 - .L_10)
.L_10:
        /*001c*/ 	.word	0x00000000
        /*0020*/ 	.short	0x0001
        /*0022*/ 	.short	0x0008
        /*0024*/ 	.byte	0x00, 0xf5, 0x21, 0x00


	//----- nvinfo : EIATTR_KPARAM_INFO
	.align		4
.L_11:
        /*0028*/ 	.byte	0x04, 0x17
        /*002a*/ 	.short	(.L_13 - .L_12)
.L_12:
        /*002c*/ 	.word	0x00000000
        /*0030*/ 	.short	0x0000
        /*0032*/ 	.short	0x0000
        /*0034*/ 	.byte	0x00, 0xf5, 0x21, 0x00


	//----- nvinfo : EIATTR_SPARSE_MMA_MASK
	.align		4
.L_13:
        /*0038*/ 	.byte	0x03, 0x50
        /*003a*/ 	.short	0x0000


	//----- nvinfo : EIATTR_MAXREG_COUNT
	.align		4
        /*003c*/ 	.byte	0x03, 0x1b
        /*003e*/ 	.short	0x00ff


	//----- nvinfo : EIATTR_MERCURY_ISA_VERSION
	.align		4
        /*0040*/ 	.byte	0x03, 0x5f
        /*0042*/ 	.short	0x0101


	//----- nvinfo : EIATTR_VRC_CTA_INIT_COUNT
	.align		4
        /*0044*/ 	.byte	0x02, 0x4a
	.zero		1
	.zero		1


	//----- nvinfo : EIATTR_EXIT_INSTR_OFFSETS
	.align		4
        /*0048*/ 	.byte	0x04, 0x1c
        /*004a*/ 	.short	(.L_15 - .L_14)


	//   ....[0]....
.L_14:
        /*004c*/ 	.word	0x000000b0


	//   ....[1]....
        /*0050*/ 	.word	0x00000730


	//----- nvinfo : EIATTR_CBANK_PARAM_SIZE
	.align		4
.L_15:
        /*0054*/ 	.byte	0x03, 0x19
        /*0056*/ 	.short	0x0018


	//----- nvinfo : EIATTR_PARAM_CBANK
	.align		4
        /*0058*/ 	.byte	0x04, 0x0a
        /*005a*/ 	.short	(.L_17 - .L_16)
	.align		4
.L_16:
        /*005c*/ 	.word	index@(.nv.constant0._Z4multPfS_S_)
        /*0060*/ 	.short	0x0380
        /*0062*/ 	.short	0x0018


	//----- nvinfo : EIATTR_SW_WAR
	.align		4
.L_17:
        /*0064*/ 	.byte	0x04, 0x36
        /*0066*/ 	.short	(.L_19 - .L_18)
.L_18:
        /*0068*/ 	.word	0x00000008
.L_19:


//--------------------- .nv.callgraph             --------------------------
	.section	.nv.callgraph,"",@"SHT_CUDA_CALLGRAPH"
	.align	4
	.sectionentsize	8
	.align		4
        /*0000*/ 	.word	0x00000000
	.align		4
        /*0004*/ 	.word	0xffffffff
	.align		4
        /*0008*/ 	.word	0x00000000
	.align		4
        /*000c*/ 	.word	0xfffffffe
	.align		4
        /*0010*/ 	.word	0x00000000
	.align		4
        /*0014*/ 	.word	0xfffffffd
	.align		4
        /*0018*/ 	.word	0x00000000
	.align		4
        /*001c*/ 	.word	0xfffffffc


//--------------------- .text._Z4multPfS_S_       --------------------------
	.section	.text._Z4multPfS_S_,"ax",@progbits
	.align	128
        .global         _Z4multPfS_S_
        .type           _Z4multPfS_S_,@function
        .size           _Z4multPfS_S_,(.L_x_2 - _Z4multPfS_S_)
        .other          _Z4multPfS_S_,@"STO_CUDA_ENTRY STV_DEFAULT"
_Z4multPfS_S_:
.text._Z4multPfS_S_:
[----:B------:R-:W-:Y:S01]  /*0000*/  LDC R1, c[0x0][0x37c] ;  /* 0x0000df00ff017b82 */ /* 0x000fe20000000800 */
[----:B------:R-:W0:Y:S07]  /*0010*/  S2R R3, SR_TID.X ;  /* 0x0000000000037919 */ /* 0x000e2e0000002100 */
[----:B------:R-:W0:Y:S01]  /*0020*/  S2UR UR4, SR_CTAID.X ;  /* 0x00000000000479c3 */ /* 0x000e220000002500 */
[----:B------:R-:W1:Y:S07]  /*0030*/  S2R R2, SR_TID.Y ;  /* 0x0000000000027919 */ /* 0x000e6e0000002200 */
[----:B------:R-:W0:Y:S08]  /*0040*/  LDC R0, c[0x0][0x360] ;  /* 0x0000d800ff007b82 */ /* 0x000e300000000800 */
[----:B------:R-:W1:Y:S08]  /*0050*/  S2UR UR5, SR_CTAID.Y ;  /* 0x00000000000579c3 */ /* 0x000e700000002600 */
[----:B------:R-:W1:Y:S01]  /*0060*/  LDC R5, c[0x0][0x364] ;  /* 0x0000d900ff057b82 */ /* 0x000e620000000800 */
[----:B0-----:R-:W-:-:S02]  /*0070*/  IMAD R3, R0, UR4, R3 ;  /* 0x0000000400037c24 */ /* 0x001fc4000f8e0203 */
[----:B-1----:R-:W-:-:S05]  /*0080*/  IMAD R0, R5, UR5, R2 ;  /* 0x0000000505007c24 */ /* 0x002fca000f8e0202 */
[----:B------:R-:W-:-:S04]  /*0090*/  VIMNMX.U32 R2, PT, PT, R3, R0, !PT ;  /* 0x0000000003027248 */ /* 0x000fc80007fe0000 */
[----:B------:R-:W-:-:S13]  /*00a0*/  ISETP.GT.U32.AND P0, PT, R2, 0x3ff, PT ;  /* 0x000003ff0200780c */ /* 0x000fda0003f04070 */
[----:B------:R-:W-:Y:S05]  /*00b0*/  @P0 EXIT ;  /* 0x000000000000094d */ /* 0x000fea0003800000 */
[----:B------:R-:W0:Y:S01]  /*00c0*/  LDC.64 R4, c[0x0][0x380] ;  /* 0x0000e000ff047b82 */ /* 0x000e220000000a00 */
[----:B------:R-:W1:Y:S01]  /*00d0*/  LDCU UR4, c[0x0][0x388] ;  /* 0x00007100ff0477ac */ /* 0x000e620008000800 */
[----:B------:R-:W-:Y:S01]  /*00e0*/  SHF.L.U32 R3, R3, 0xa, RZ ;  /* 0x0000000a03037819 */ /* 0x000fe200000006ff */
[----:B------:R-:W-:Y:S01]  /*00f0*/  HFMA2 R20, -RZ, RZ, 0, 0 ;  /* 0x00000000ff147431 */ /* 0x000fe200000001ff */
[C---:B------:R-:W-:Y:S01]  /*0100*/  IADD3 R2, PT, PT, R0.reuse, 0x800, RZ ;  /* 0x0000080000027810 */ /* 0x040fe20007ffe0ff */
[----:B------:R-:W2:Y:S01]  /*0110*/  LDCU.64 UR6, c[0x0][0x358] ;  /* 0x00006b00ff0677ac */ /* 0x000ea20008000a00 */
[C---:B------:R-:W-:Y:S02]  /*0120*/  IADD3 R6, PT, PT, R0.reuse, 0x1400, RZ ;  /* 0x0000140000067810 */ /* 0x040fe40007ffe0ff */
[----:B------:R-:W3:Y:S01]  /*0130*/  LDC R13, c[0x0][0x38c] ;  /* 0x0000e300ff0d7b82 */ /* 0x000ee20000000800 */
[C---:B------:R-:W-:Y:S02]  /*0140*/  IADD3 R7, PT, PT, R0.reuse, 0x1800, RZ ;  /* 0x0000180000077810 */ /* 0x040fe40007ffe0ff */
[----:B------:R-:W-:-:S02]  /*0150*/  IADD3 R8, PT, PT, R0, 0x1c00, RZ ;  /* 0x00001c0000087810 */ /* 0x000fc40007ffe0ff */
[C---:B------:R-:W-:Y:S02]  /*0160*/  IADD3 R9, PT, PT, R0.reuse, 0x2800, RZ ;  /* 0x0000280000097810 */ /* 0x040fe40007ffe0ff */
[C---:B------:R-:W-:Y:S02]  /*0170*/  IADD3 R10, PT, PT, R0.reuse, 0x2c00, RZ ;  /* 0x00002c00000a7810 */ /* 0x040fe40007ffe0ff */
[C---:B------:R-:W-:Y:S02]  /*0180*/  IADD3 R11, PT, PT, R0.reuse, 0x3000, RZ ;  /* 0x00003000000b7810 */ /* 0x040fe40007ffe0ff */
[C---:B------:R-:W-:Y:S02]  /*0190*/  IADD3 R25, PT, PT, R0.reuse, 0x3400, RZ ;  /* 0x0000340000197810 */ /* 0x040fe40007ffe0ff */
[C---:B------:R-:W-:Y:S02]  /*01a0*/  IADD3 R27, PT, PT, R0.reuse, 0x3800, RZ ;  /* 0x00003800001b7810 */ /* 0x040fe40007ffe0ff */
[C---:B------:R-:W-:Y:S01]  /*01b0*/  IADD3 R29, PT, PT, R0.reuse, 0x400, RZ ;  /* 0x00000400001d7810 */ /* 0x040fe20007ffe0ff */
[----:B0-----:R-:W-:Y:S01]  /*01c0*/  IMAD.WIDE.U32 R4, R3, 0x4, R4 ;  /* 0x0000000403047825 */ /* 0x001fe200078e0004 */
[----:B------:R-:W-:-:S02]  /*01d0*/  IADD3 R24, PT, PT, R0, 0x2000, RZ ;  /* 0x0000200000187810 */ /* 0x000fc40007ffe0ff */
[----:B------:R-:W-:Y:S02]  /*01e0*/  IADD3 R28, PT, PT, R0, 0x2400, RZ ;  /* 0x00002400001c7810 */ /* 0x000fe40007ffe0ff */
[----:B------:R-:W-:Y:S02]  /*01f0*/  IADD3 R16, P0, PT, R4, 0x20, RZ ;  /* 0x0000002004107810 */ /* 0x000fe40007f1e0ff */
[C---:B------:R-:W-:Y:S02]  /*0200*/  IADD3 R4, PT, PT, R0.reuse, 0xc00, RZ ;  /* 0x00000c0000047810 */ /* 0x040fe40007ffe0ff */
[----:B------:R-:W-:Y:S02]  /*0210*/  IADD3.X R21, PT, PT, RZ, R5, RZ, P0, !PT ;  /* 0x00000005ff157210 */ /* 0x000fe400007fe4ff */
[C---:B------:R-:W-:Y:S02]  /*0220*/  IADD3 R5, PT, PT, R0.reuse, 0x1000, RZ ;  /* 0x0000100000057810 */ /* 0x040fe40007ffe0ff */
[----:B------:R-:W-:-:S02]  /*0230*/  IADD3 R26, PT, PT, R0, 0x3c00, RZ ;  /* 0x00003c00001a7810 */ /* 0x000fc40007ffe0ff */
[----:B-1----:R-:W-:Y:S01]  /*0240*/  MOV R12, UR4 ;  /* 0x00000004000c7c02 */ /* 0x002fe20008000f00 */
[----:B--23--:R-:W-:-:S06]  /*0250*/  UMOV UR4, URZ ;  /* 0x000000ff00047c82 */ /* 0x00cfcc0008000000 */
.L_x_0:
[--C-:B------:R-:W-:Y:S01]  /*0260*/  IMAD.WIDE.U32 R18, R0, 0x4, R12.reuse ;  /* 0x0000000400127825 */ /* 0x100fe200078e000c */
[----:B------:R-:W-:Y:S02]  /*0270*/  MOV R14, R16 ;  /* 0x00000010000e7202 */ /* 0x000fe40000000f00 */
[----:B------:R-:W-:Y:S01]  /*0280*/  MOV R15, R21 ;  /* 0x00000015000f7202 */ /* 0x000fe20000000f00 */
[--C-:B------:R-:W-:Y:S02]  /*0290*/  IMAD.WIDE.U32 R16, R29, 0x4, R12.reuse ;  /* 0x000000041d107825 */ /* 0x100fe400078e000c */
[----:B------:R-:W2:Y:S04]  /*02a0*/  LDG.E R18, desc[UR6][R18.64] ;  /* 0x0000000612127981 */ /* 0x000ea8000c1e1900 */
[----:B------:R-:W2:Y:S04]  /*02b0*/  LDG.E R21, desc[UR6][R14.64+-0x20] ;  /* 0xffffe0060e157981 */ /* 0x000ea8000c1e1900 */
[----:B------:R-:W3:Y:S04]  /*02c0*/  LDG.E R17, desc[UR6][R16.64] ;  /* 0x0000000610117981 */ /* 0x000ee8000c1e1900 */
[----:B------:R-:W3:Y:S01]  /*02d0*/  LDG.E R16, desc[UR6][R14.64+-0x1c] ;  /* 0xffffe4060e107981 */ /* 0x000ee2000c1e1900 */
[----:B------:R-:W-:-:S06]  /*02e0*/  IMAD.WIDE.U32 R22, R2, 0x4, R12 ;  /* 0x0000000402167825 */ /* 0x000fcc00078e000c */
[----:B------:R-:W4:Y:S01]  /*02f0*/  LDG.E R22, desc[UR6][R22.64] ;  /* 0x0000000616167981 */ /* 0x000f22000c1e1900 */
[----:B--2---:R-:W-:-:S04]  /*0300*/  FFMA R21, R21, R18, R20 ;  /* 0x0000001215157223 */ /* 0x004fc80000000014 */
[----:B---3--:R-:W-:Y:S01]  /*0310*/  FFMA R16, R16, R17, R21 ;  /* 0x0000001110107223 */ /* 0x008fe20000000015 */
[--C-:B------:R-:W-:Y:S01]  /*0320*/  IMAD.WIDE.U32 R20, R4, 0x4, R12.reuse ;  /* 0x0000000404147825 */ /* 0x100fe200078e000c */
[----:B------:R-:W4:Y:S05]  /*0330*/  LDG.E R17, desc[UR6][R14.64+-0x18] ;  /* 0xffffe8060e117981 */ /* 0x000f2a000c1e1900 */
[----:B------:R-:W2:Y:S04]  /*0340*/  LDG.E R20, desc[UR6][R20.64] ;  /* 0x0000000614147981 */ /* 0x000ea8000c1e1900 */
[----:B------:R-:W2:Y:S01]  /*0350*/  LDG.E R21, desc[UR6][R14.64+-0x14] ;  /* 0xffffec060e157981 */ /* 0x000ea2000c1e1900 */
[----:B------:R-:W-:-:S06]  /*0360*/  IMAD.WIDE.U32 R18, R5, 0x4, R12 ;  /* 0x0000000405127825 */ /* 0x000fcc00078e000c */
[----:B------:R-:W3:Y:S04]  /*0370*/  LDG.E R18, desc[UR6][R18.64] ;  /* 0x0000000612127981 */ /* 0x000ee8000c1e1900 */
[----:B------:R-:W3:Y:S01]  /*0380*/  LDG.E R19, desc[UR6][R14.64+-0x10] ;  /* 0xfffff0060e137981 */ /* 0x000ee2000c1e1900 */
[----:B----4-:R-:W-:-:S04]  /*0390*/  FFMA R16, R17, R22, R16 ;  /* 0x0000001611107223 */ /* 0x010fc80000000010 */
[----:B--2---:R-:W-:Y:S01]  /*03a0*/  FFMA R20, R21, R20, R16 ;  /* 0x0000001415147223 */ /* 0x004fe20000000010 */
[----:B------:R-:W-:-:S05]  /*03b0*/  IMAD.WIDE.U32 R16, R6, 0x4, R12 ;  /* 0x0000000406107825 */ /* 0x000fca00078e000c */
[----:B------:R3:W2:Y:S04]  /*03c0*/  LDG.E R21, desc[UR6][R16.64] ;  /* 0x0000000610157981 */ /* 0x0006a8000c1e1900 */
[----:B------:R-:W2:Y:S01]  /*03d0*/  LDG.E R17, desc[UR6][R14.64+-0xc] ;  /* 0xfffff4060e117981 */ /* 0x000ea2000c1e1900 */
[----:B---3--:R-:W-:Y:S01]  /*03e0*/  FFMA R16, R19, R18, R20 ;  /* 0x0000001213107223 */ /* 0x008fe20000000014 */
[----:B------:R-:W-:-:S06]  /*03f0*/  IMAD.WIDE.U32 R22, R7, 0x4, R12 ;  /* 0x0000000407167825 */ /* 0x000fcc00078e000c */
[----:B------:R-:W3:Y:S01]  /*0400*/  LDG.E R22, desc[UR6][R22.64] ;  /* 0x0000000616167981 */ /* 0x000ee2000c1e1900 */
[----:B--2---:R-:W-:Y:S01]  /*0410*/  FFMA R16, R17, R21, R16 ;  /* 0x0000001511107223 */ /* 0x004fe20000000010 */
[--C-:B------:R-:W-:Y:S02]  /*0420*/  IMAD.WIDE.U32 R20, R8, 0x4, R12.reuse ;  /* 0x0000000408147825 */ /* 0x100fe400078e000c */
[----:B------:R-:W3:Y:S04]  /*0430*/  LDG.E R17, desc[UR6][R14.64+-0x8] ;  /* 0xfffff8060e117981 */ /* 0x000ee8000c1e1900 */
[----:B------:R-:W2:Y:S04]  /*0440*/  LDG.E R20, desc[UR6][R20.64] ;  /* 0x0000000614147981 */ /* 0x000ea8000c1e1900 */
[----:B------:R-:W2:Y:S01]  /*0450*/  LDG.E R21, desc[UR6][R14.64+-0x4] ;  /* 0xfffffc060e157981 */ /* 0x000ea2000c1e1900 */
[----:B------:R-:W-:-:S06]  /*0460*/  IMAD.WIDE.U32 R18, R24, 0x4, R12 ;  /* 0x0000000418127825 */ /* 0x000fcc00078e000c */
[----:B------:R-:W4:Y:S04]  /*0470*/  LDG.E R18, desc[UR6][R18.64] ;  /* 0x0000000612127981 */ /* 0x000f28000c1e1900 */
[----:B------:R-:W4:Y:S01]  /*0480*/  LDG.E R19, desc[UR6][R14.64] ;  /* 0x000000060e137981 */ /* 0x000f22000c1e1900 */
[----:B---3--:R-:W-:-:S04]  /*0490*/  FFMA R16, R17, R22, R16 ;  /* 0x0000001611107223 */ /* 0x008fc80000000010 */
[----:B--2---:R-:W-:Y:S01]  /*04a0*/  FFMA R20, R21, R20, R16 ;  /* 0x0000001415147223 */ /* 0x004fe20000000010 */
[----:B------:R-:W-:-:S05]  /*04b0*/  IMAD.WIDE.U32 R16, R28, 0x4, R12 ;  /* 0x000000041c107825 */ /* 0x000fca00078e000c */
[----:B------:R4:W2:Y:S04]  /*04c0*/  LDG.E R21, desc[UR6][R16.64] ;  /* 0x0000000610157981 */ /* 0x0008a8000c1e1900 */
[----:B------:R-:W2:Y:S01]  /*04d0*/  LDG.E R17, desc[UR6][R14.64+0x4] ;  /* 0x000004060e117981 */ /* 0x000ea2000c1e1900 */
[----:B------:R-:W-:-:S04]  /*04e0*/  IMAD.WIDE.U32 R22, R9, 0x4, R12 ;  /* 0x0000000409167825 */ /* 0x000fc800078e000c */
[----:B----4-:R-:W-:Y:S02]  /*04f0*/  FFMA R16, R19, R18, R20 ;  /* 0x0000001213107223 */ /* 0x010fe40000000014 */
[----:B------:R-:W3:Y:S04]  /*0500*/  LDG.E R19, desc[UR6][R14.64+0xc] ;  /* 0x00000c060e137981 */ /* 0x000ee8000c1e1900 */
[----:B------:R-:W4:Y:S04]  /*0510*/  LDG.E R22, desc[UR6][R22.64] ;  /* 0x0000000616167981 */ /* 0x000f28000c1e1900 */
[----:B------:R-:W5:Y:S01]  /*0520*/  LDG.E R23, desc[UR6][R14.64+0x14] ;  /* 0x000014060e177981 */ /* 0x000f62000c1e1900 */
[----:B--2---:R-:W-:Y:S01]  /*0530*/  FFMA R16, R17, R21, R16 ;  /* 0x0000001511107223 */ /* 0x004fe20000000010 */
[----:B------:R-:W-:-:S02]  /*0540*/  IMAD.WIDE.U32 R20, R10, 0x4, R12 ;  /* 0x000000040a147825 */ /* 0x000fc400078e000c */
[----:B------:R-:W4:Y:S04]  /*0550*/  LDG.E R17, desc[UR6][R14.64+0x8] ;  /* 0x000008060e117981 */ /* 0x000f28000c1e1900 */
[----:B------:R-:W3:Y:S01]  /*0560*/  LDG.E R20, desc[UR6][R20.64] ;  /* 0x0000000614147981 */ /* 0x000ee2000c1e1900 */
[----:B----4-:R-:W-:Y:S01]  /*0570*/  FFMA R18, R17, R22, R16 ;  /* 0x0000001611127223 */ /* 0x010fe20000000010 */
[----:B------:R-:W-:-:S04]  /*0580*/  IMAD.WIDE.U32 R16, R11, 0x4, R12 ;  /* 0x000000040b107825 */ /* 0x000fc800078e000c */
[----:B---3--:R-:W-:Y:S01]  /*0590*/  FFMA R20, R19, R20, R18 ;  /* 0x0000001413147223 */ /* 0x008fe20000000012 */
[----:B------:R-:W-:Y:S01]  /*05a0*/  IMAD.WIDE.U32 R18, R25, 0x4, R12 ;  /* 0x0000000419127825 */ /* 0x000fe200078e000c */
[----:B------:R-:W2:Y:S05]  /*05b0*/  LDG.E R16, desc[UR6][R16.64] ;  /* 0x0000000610107981 */ /* 0x000eaa000c1e1900 */
[----:B------:R-:W5:Y:S04]  /*05c0*/  LDG.E R18, desc[UR6][R18.64] ;  /* 0x0000000612127981 */ /* 0x000f68000c1e1900 */
[----:B------:R-:W2:Y:S04]  /*05d0*/  LDG.E R17, desc[UR6][R14.64+0x10] ;  /* 0x000010060e117981 */ /* 0x000ea8000c1e1900 */
[----:B------:R-:W3:Y:S01]  /*05e0*/  LDG.E R19, desc[UR6][R14.64+0x18] ;  /* 0x000018060e137981 */ /* 0x000ee2000c1e1900 */
[----:B--2---:R-:W-:Y:S01]  /*05f0*/  FFMA R22, R17, R16, R20 ;  /* 0x0000001011167223 */ /* 0x004fe20000000014 */
[----:B------:R-:W-:-:S02]  /*0600*/  IMAD.WIDE.U32 R20, R27, 0x4, R12 ;  /* 0x000000041b147825 */ /* 0x000fc400078e000c */
[----:B------:R-:W2:Y:S02]  /*0610*/  LDG.E R17, desc[UR6][R14.64+0x1c] ;  /* 0x00001c060e117981 */ /* 0x000ea4000c1e1900 */
[----:B-----5:R-:W-:Y:S01]  /*0620*/  FFMA R16, R23, R18, R22 ;  /* 0x0000001217107223 */ /* 0x020fe20000000016 */
[----:B------:R-:W-:Y:S01]  /*0630*/  IMAD.WIDE.U32 R22, R26, 0x4, R12 ;  /* 0x000000041a167825 */ /* 0x000fe200078e000c */
[----:B------:R-:W3:Y:S05]  /*0640*/  LDG.E R20, desc[UR6][R20.64] ;  /* 0x0000000614147981 */ /* 0x000eea000c1e1900 */
[----:B------:R-:W2:Y:S01]  /*0650*/  LDG.E R22, desc[UR6][R22.64] ;  /* 0x0000000616167981 */ /* 0x000ea2000c1e1900 */
[----:B------:R-:W-:-:S04]  /*0660*/  UIADD3 UR4, UPT, UPT, UR4, 0x10, URZ ;  /* 0x0000001004047890 */ /* 0x000fc8000fffe0ff */
[----:B------:R-:W-:Y:S01]  /*0670*/  UISETP.NE.AND UP0, UPT, UR4, 0x400, UPT ;  /* 0x000004000400788c */ /* 0x000fe2000bf05270 */
[----:B------:R-:W-:-:S04]  /*0680*/  IADD3 R12, P0, PT, R12, 0x10000, RZ ;  /* 0x000100000c0c7810 */ /* 0x000fc80007f1e0ff */
[----:B------:R-:W-:Y:S01]  /*0690*/  IADD3.X R13, PT, PT, RZ, R13, RZ, P0, !PT ;  /* 0x0000000dff0d7210 */ /* 0x000fe200007fe4ff */
[----:B---3--:R-:W-:Y:S01]  /*06a0*/  FFMA R20, R19, R20, R16 ;  /* 0x0000001413147223 */ /* 0x008fe20000000010 */
[----:B------:R-:W-:-:S03]  /*06b0*/  IADD3 R16, P1, PT, R14, 0x40, RZ ;  /* 0x000000400e107810 */ /* 0x000fc60007f3e0ff */
[----:B--2---:R-:W-:Y:S01]  /*06c0*/  FFMA R20, R17, R22, R20 ;  /* 0x0000001611147223 */ /* 0x004fe20000000014 */
[----:B------:R-:W-:Y:S01]  /*06d0*/  IADD3.X R21, PT, PT, RZ, R15, RZ, P1, !PT ;  /* 0x0000000fff157210 */ /* 0x000fe20000ffe4ff */
[----:B------:R-:W-:Y:S08]  /*06e0*/  BRA.U UP0, `(.L_x_0) ;  /* 0xfffffff900dc7547 */ /* 0x000ff0000b83ffff */
[----:B------:R-:W0:Y:S01]  /*06f0*/  LDC.64 R4, c[0x0][0x390] ;  /* 0x0000e400ff047b82 */ /* 0x000e220000000a00 */
[----:B------:R-:W-:-:S05]  /*0700*/  IADD3 R3, PT, PT, R0, R3, RZ ;  /* 0x0000000300037210 */ /* 0x000fca0007ffe0ff */
[----:B0-----:R-:W-:-:S05]  /*0710*/  IMAD.WIDE.U32 R2, R3, 0x4, R4 ;  /* 0x0000000403027825 */ /* 0x001fca00078e0004 */
[----:B------:R-:W-:Y:S01]  /*0720*/  STG.E desc[UR6][R2.64], R20 ;  /* 0x0000001402007986 */ /* 0x000fe2000c101906 */
[----:B------:R-:W-:Y:S05]  /*0730*/  EXIT ;  /* 0x000000000000794d */ /* 0x000fea0003800000 */
.L_x_1:
[----:B------:R-:W-:-:S00]  /*0740*/  BRA `(.L_x_1) ;  /* 0xfffffffc00fc7947 */ /* 0x000fc0000383ffff */
[----:B------:R-:W-:-:S00]  /*0750*/  NOP ;  /* 0x0000000000007918 */ /* 0x000fc00000000000 */
        /* <DEDUP_REMOVED lines=10> */
.L_x_2:


//--------------------- .nv.shared.reserved.0     --------------------------
	.section	.nv.shared.reserved.0,"aw",@nobits
	.weak		__nv_reservedSMEM_offset_0_alias
	.size		__nv_reservedSMEM_offset_0_alias, 0, 64
	.other		__nv_reservedSMEM_offset_0_alias,@"STO_CUDA_RESERVED_SHARED STV_DEFAULT"
__nv_reservedSMEM_offset_0_alias:
	.zero		0
	.zero		64


//--------------------- .nv.constant0._Z4multPfS_S_ --------------------------
	.section	.nv.constant0._Z4multPfS_S_,"a",@progbits
	.sectionflags	@""
	.align	4
.nv.constant0._Z4multPfS_S_:
	.zero		920


//--------------------- SYMBOLS --------------------------

	.type		.nv.reservedSmem.offset0,@object
	.size		.nv.reservedSmem.offset0,0x4
